//
// Generated by NVIDIA NVVM Compiler
//
// Compiler Build ID: CL-36424714
// Cuda compilation tools, release 13.0, V13.0.88
// Based on NVVM 20.0.0
//

.version 9.0
.target sm_100
.address_size 64

	// .globl	_Z13computeKernelPii

.visible .entry _Z13computeKernelPii(
	.param .u64 .ptr .align 1 _Z13computeKernelPii_param_0,
	.param .u32 _Z13computeKernelPii_param_1
)
{
	.reg .pred 	%p<2>;
	.reg .b32 	%r<7>;
	.reg .b64 	%rd<5>;

	ld.param.u64 	%rd1, [_Z13computeKernelPii_param_0];
	ld.param.u32 	%r4, [_Z13computeKernelPii_param_1];
	mov.u32 	%r1, %tid.x;
	mov.u32 	%r2, %ctaid.x;
	mov.u32 	%r5, %ntid.x;
	mad.lo.s32 	%r3, %r2, %r5, %r1;
	setp.gt.s32 	%p1, %r3, 15;
	@%p1 bra 	$L__BB0_2;
	cvta.to.global.u64 	%rd2, %rd1;
	mad.lo.s32 	%r6, %r4, %r1, %r2;
	mul.wide.s32 	%rd3, %r3, 4;
	add.s64 	%rd4, %rd2, %rd3;
	st.global.u32 	[%rd4], %r6;
$L__BB0_2:
	ret;

}


// ===== COMPILED SASS (sm_100) =====

	.target	sm_100

	.elftype	@"ET_EXEC"


//--------------------- .note.nv.tkinfo           --------------------------
	.section	.note.nv.tkinfo,"",@"SHT_NOTE"
	.sectionflags	@"SHF_NOTE_NV_TKINFO"
	.tkinfo
        /*0018*/ 	.word	0x00000002
        /*0030*/ 	.string	""
        /*0030*/ 	.string	"ptxas"
        /*0030*/ 	.string	"Cuda compilation tools, release 13.0, V13.0.88"
        /*0030*/ 	.string	"Build cuda_13.0.r13.0/compiler.36424714_0"
        /*0030*/ 	.string	"-arch sm_100 -m 64 "



//--------------------- .note.nv.cuinfo           --------------------------
	.section	.note.nv.cuinfo,"",@"SHT_NOTE"
	.sectionflags	@"SHF_NOTE_NV_CUINFO"
        /*0018*/ 	.short	0x0002
        /*001a*/ 	.short	0x0064
        /*001c*/ 	.short	0x0082
	.zero		2


//--------------------- .nv.info                  --------------------------
	.section	.nv.info,"",@"SHT_CUDA_INFO"
	.align	4


	//----- nvinfo : EIATTR_REGCOUNT
	.align		4
        /*0000*/ 	.byte	0x04, 0x2f
        /*0002*/ 	.short	(.L_1 - .L_0)
	.align		4
.L_0:
        /*0004*/ 	.word	index@(_Z13computeKernelPii)
        /*0008*/ 	.word	0x0000000a


	//----- nvinfo : EIATTR_FRAME_SIZE
	.align		4
.L_1:
        /*000c*/ 	.byte	0x04, 0x11
        /*000e*/ 	.short	(.L_3 - .L_2)
	.align		4
.L_2:
        /*0010*/ 	.word	index@(_Z13computeKernelPii)
        /*0014*/ 	.word	0x00000000


	//----- nvinfo : EIATTR_MIN_STACK_SIZE
	.align		4
.L_3:
        /*0018*/ 	.byte	0x04, 0x12
        /*001a*/ 	.short	(.L_5 - .L_4)
	.align		4
.L_4:
        /*001c*/ 	.word	index@(_Z13computeKernelPii)
        /*0020*/ 	.word	0x00000000
.L_5:


//--------------------- .nv.compat                --------------------------
	.section	.nv.compat,"",@"SHT_CUDA_COMPAT_INFO"
	.align	4
        /*0000*/ 	.byte	0x02, 0x09, 0x00, 0x00, 0x02, 0x02, 0x01, 0x00, 0x02, 0x05, 0x05, 0x00, 0x03, 0x07, 0x01, 0x01
        /*0010*/ 	.byte	0x02, 0x03, 0x00, 0x00, 0x02, 0x06, 0x01, 0x00, 0x04, 0x0b, 0x08, 0x00, 0x09, 0x00, 0x00, 0x00
        /*0020*/ 	.byte	0x00, 0x00, 0x00, 0x00


//--------------------- .nv.info._Z13computeKernelPii --------------------------
	.section	.nv.info._Z13computeKernelPii,"",@"SHT_CUDA_INFO"
	.sectionflags	@""
	.align	4


	//----- nvinfo : EIATTR_CUDA_API_VERSION
	.align		4
        /*0000*/ 	.byte	0x04, 0x37
        /*0002*/ 	.short	(.L_7 - .L_6)
.L_6:
        /*0004*/ 	.word	0x00000082


	//----- nvinfo : EIATTR_KPARAM_INFO
	.align		4
.L_7:
        /*0008*/ 	.byte	0x04, 0x17
        /*000a*/ 	.short	(.L_9 - .L_8)
.L_8:
        /*000c*/ 	.word	0x00000000
        /*0010*/ 	.short	0x0001
        /*0012*/ 	.short	0x0008
        /*0014*/ 	.byte	0x00, 0xf0, 0x11, 0x00


	//----- nvinfo : EIATTR_KPARAM_INFO
	.align		4
.L_9:
        /*0018*/ 	.byte	0x04, 0x17
        /*001a*/ 	.short	(.L_11 - .L_10)
.L_10:
        /*001c*/ 	.word	0x00000000
        /*0020*/ 	.short	0x0000
        /*0022*/ 	.short	0x0000
        /*0024*/ 	.byte	0x00, 0xf5, 0x21, 0x00


	//----- nvinfo : EIATTR_SPARSE_MMA_MASK
	.align		4
.L_11:
        /*0028*/ 	.byte	0x03, 0x50
        /*002a*/ 	.short	0x0000


	//----- nvinfo : EIATTR_MAXREG_COUNT
	.align		4
        /*002c*/ 	.byte	0x03, 0x1b
        /*002e*/ 	.short	0x00ff


	//----- nvinfo : EIATTR_MERCURY_ISA_VERSION
	.align		4
        /*0030*/ 	.byte	0x03, 0x5f
        /*0032*/ 	.short	0x0101


	//----- nvinfo : EIATTR_VRC_CTA_INIT_COUNT
	.align		4
        /*0034*/ 	.byte	0x02, 0x4a
	.zero		1
	.zero		1


	//----- nvinfo : EIATTR_EXIT_INSTR_OFFSETS
	.align		4
        /*0038*/ 	.byte	0x04, 0x1c
        /*003a*/ 	.short	(.L_13 - .L_12)


	//   ....[0]....
.L_12:
        /*003c*/ 	.word	0x00000060


	//   ....[1]....
        /*0040*/ 	.word	0x000000d0


	//----- nvinfo : EIATTR_CBANK_PARAM_SIZE
	.align		4
.L_13:
        /*0044*/ 	.byte	0x03, 0x19
        /*0046*/ 	.short	0x000c


	//----- nvinfo : EIATTR_PARAM_CBANK
	.align		4
        /*0048*/ 	.byte	0x04, 0x0a
        /*004a*/ 	.short	(.L_15 - .L_14)
	.align		4
.L_14:
        /*004c*/ 	.word	index@(.nv.constant0._Z13computeKernelPii)
        /*0050*/ 	.short	0x0380
        /*0052*/ 	.short	0x000c


	//----- nvinfo : EIATTR_SW_WAR
	.align		4
.L_15:
        /*0054*/ 	.byte	0x04, 0x36
        /*0056*/ 	.short	(.L_17 - .L_16)
.L_16:
        /*0058*/ 	.word	0x00000008
.L_17:


//--------------------- .nv.callgraph             --------------------------
	.section	.nv.callgraph,"",@"SHT_CUDA_CALLGRAPH"
	.align	4
	.sectionentsize	8
	.align		4
        /*0000*/ 	.word	0x00000000
	.align		4
        /*0004*/ 	.word	0xffffffff
	.align		4
        /*0008*/ 	.word	0x00000000
	.align		4
        /*000c*/ 	.word	0xfffffffe
	.align		4
        /*0010*/ 	.word	0x00000000
	.align		4
        /*0014*/ 	.word	0xfffffffd
	.align		4
        /*0018*/ 	.word	0x00000000
	.align		4
        /*001c*/ 	.word	0xfffffffc


//--------------------- .text._Z13computeKernelPii --------------------------
	.section	.text._Z13computeKernelPii,"ax",@progbits
	.align	128
        .global         _Z13computeKernelPii
        .type           _Z13computeKernelPii,@function
        .size           _Z13computeKernelPii,(.L_x_1 - _Z13computeKernelPii)
        .other          _Z13computeKernelPii,@"STO_CUDA_ENTRY STV_DEFAULT"
_Z13computeKernelPii:
.text._Z13computeKernelPii:
[----:B------:R-:W-:Y:S01]  /*0000*/  LDC R1, c[0x0][0x37c] ;  /* 0x0000df00ff017b82 */ /* 0x000fe20000000800 */
[----:B------:R-:W0:Y:S07]  /*0010*/  S2R R7, SR_TID.X ;  /* 0x0000000000077919 */ /* 0x000e2e0000002100 */
[----:B------:R-:W0:Y:S08]  /*0020*/  S2UR UR6, SR_CTAID.X ;  /* 0x00000000000679c3 */ /* 0x000e300000002500 */
[----:B------:R-:W0:Y:S02]  /*0030*/  LDC R0, c[0x0][0x360] ;  /* 0x0000d800ff007b82 */ /* 0x000e240000000800 */
[----:B0-----:R-:W-:-:S05]  /*0040*/  IMAD R5, R0, UR6, R7 ;  /* 0x0000000600057c24 */ /* 0x001fca000f8e0207 */
[----:B------:R-:W-:-:S13]  /*0050*/  ISETP.GT.AND P0, PT, R5, 0xf, PT ;  /* 0x0000000f0500780c */ /* 0x000fda0003f04270 */
[----:B------:R-:W-:Y:S05]  /*0060*/  @P0 EXIT ;  /* 0x000000000000094d */ /* 0x000fea0003800000 */
[----:B------:R-:W0:Y:S01]  /*0070*/  LDC R0, c[0x0][0x388] ;  /* 0x0000e200ff007b82 */ /* 0x000e220000000800 */
[----:B------:R-:W1:Y:S07]  /*0080*/  LDCU.64 UR4, c[0x0][0x358] ;  /* 0x00006b00ff0477ac */ /* 0x000e6e0008000a00 */
[----:B------:R-:W2:Y:S01]  /*0090*/  LDC.64 R2, c[0x0][0x380] ;  /* 0x0000e000ff027b82 */ /* 0x000ea20000000a00 */
[----:B0-----:R-:W-:Y:S02]  /*00a0*/  IMAD R7, R7, R0, UR6 ;  /* 0x0000000607077e24 */ /* 0x001fe4000f8e0200 */
[----:B--2---:R-:W-:-:S05]  /*00b0*/  IMAD.WIDE R2, R5, 0x4, R2 ;  /* 0x0000000405027825 */ /* 0x004fca00078e0202 */
[----:B-1----:R-:W-:Y:S01]  /*00c0*/  STG.E desc[UR4][R2.64], R7 ;  /* 0x0000000702007986 */ /* 0x002fe2000c101904 */
[----:B------:R-:W-:Y:S05]  /*00d0*/  EXIT ;  /* 0x000000000000794d */ /* 0x000fea0003800000 */
.L_x_0:
[----:B------:R-:W-:-:S00]  /*00e0*/  BRA `(.L_x_0) ;  /* 0xfffffffc00fc7947 */ /* 0x000fc0000383ffff */
[----:B------:R-:W-:-:S00]  /*00f0*/  NOP ;  /* 0x0000000000007918 */ /* 0x000fc00000000000 */
        /* <DEDUP_REMOVED lines=8> */
.L_x_1:


//--------------------- .nv.shared.reserved.0     --------------------------
	.section	.nv.shared.reserved.0,"aw",@nobits
	.weak		__nv_reservedSMEM_offset_0_alias
	.size		__nv_reservedSMEM_offset_0_alias, 0, 64
	.other		__nv_reservedSMEM_offset_0_alias,@"STO_CUDA_RESERVED_SHARED STV_DEFAULT"
__nv_reservedSMEM_offset_0_alias:
	.zero		0
	.zero		64


//--------------------- .nv.constant0._Z13computeKernelPii --------------------------
	.section	.nv.constant0._Z13computeKernelPii,"a",@progbits
	.sectionflags	@""
	.align	4
.nv.constant0._Z13computeKernelPii:
	.zero		908


//--------------------- SYMBOLS --------------------------

	.type		.nv.reservedSmem.offset0,@object
	.size		.nv.reservedSmem.offset0,0x4
